//
// Generated by NVIDIA NVVM Compiler
//
// Compiler Build ID: CL-36424714
// Cuda compilation tools, release 13.0, V13.0.88
// Based on NVVM 20.0.0
//

.version 9.0
.target sm_100
.address_size 64

	// .globl	_Z12cudaFunctionP9Particles

.visible .entry _Z12cudaFunctionP9Particles(
	.param .u64 .ptr .align 1 _Z12cudaFunctionP9Particles_param_0
)
{
	.reg .pred 	%p<2>;
	.reg .b32 	%r<5>;
	.reg .b32 	%f<21>;
	.reg .b64 	%rd<3>;

	ld.param.u64 	%rd2, [_Z12cudaFunctionP9Particles_param_0];
	cvta.to.global.u64 	%rd1, %rd2;
	ld.global.f32 	%f1, [%rd1];
	mov.f32 	%f20, 0f3F800000;
	mov.b32 	%r4, 0;
$L__BB0_1:
	mul.f32 	%f5, %f1, %f20;
	mul.f32 	%f6, %f1, %f5;
	mul.f32 	%f7, %f1, %f6;
	mul.f32 	%f8, %f1, %f7;
	mul.f32 	%f9, %f1, %f8;
	mul.f32 	%f10, %f1, %f9;
	mul.f32 	%f11, %f1, %f10;
	mul.f32 	%f12, %f1, %f11;
	mul.f32 	%f13, %f1, %f12;
	mul.f32 	%f14, %f1, %f13;
	mul.f32 	%f15, %f1, %f14;
	mul.f32 	%f16, %f1, %f15;
	mul.f32 	%f17, %f1, %f16;
	mul.f32 	%f18, %f1, %f17;
	mul.f32 	%f19, %f1, %f18;
	mul.f32 	%f20, %f1, %f19;
	add.s32 	%r4, %r4, 16;
	setp.ne.s32 	%p1, %r4, 10000;
	@%p1 bra 	$L__BB0_1;
	st.global.f32 	[%rd1], %f20;
	ret;

}


// ===== COMPILED SASS (sm_100) =====

	.target	sm_100

	.elftype	@"ET_EXEC"


//--------------------- .note.nv.tkinfo           --------------------------
	.section	.note.nv.tkinfo,"",@"SHT_NOTE"
	.sectionflags	@"SHF_NOTE_NV_TKINFO"
	.tkinfo
        /*0018*/ 	.word	0x00000002
        /*0030*/ 	.string	""
        /*0030*/ 	.string	"ptxas"
        /*0030*/ 	.string	"Cuda compilation tools, release 13.0, V13.0.88"
        /*0030*/ 	.string	"Build cuda_13.0.r13.0/compiler.36424714_0"
        /*0030*/ 	.string	"-arch sm_100 -m 64 "



//--------------------- .note.nv.cuinfo           --------------------------
	.section	.note.nv.cuinfo,"",@"SHT_NOTE"
	.sectionflags	@"SHF_NOTE_NV_CUINFO"
        /*0018*/ 	.short	0x0002
        /*001a*/ 	.short	0x0064
        /*001c*/ 	.short	0x0082
	.zero		2


//--------------------- .nv.info                  --------------------------
	.section	.nv.info,"",@"SHT_CUDA_INFO"
	.align	4


	//----- nvinfo : EIATTR_REGCOUNT
	.align		4
        /*0000*/ 	.byte	0x04, 0x2f
        /*0002*/ 	.short	(.L_1 - .L_0)
	.align		4
.L_0:
        /*0004*/ 	.word	index@(_Z12cudaFunctionP9Particles)
        /*0008*/ 	.word	0x00000008


	//----- nvinfo : EIATTR_FRAME_SIZE
	.align		4
.L_1:
        /*000c*/ 	.byte	0x04, 0x11
        /*000e*/ 	.short	(.L_3 - .L_2)
	.align		4
.L_2:
        /*0010*/ 	.word	index@(_Z12cudaFunctionP9Particles)
        /*0014*/ 	.word	0x00000000


	//----- nvinfo : EIATTR_MIN_STACK_SIZE
	.align		4
.L_3:
        /*0018*/ 	.byte	0x04, 0x12
        /*001a*/ 	.short	(.L_5 - .L_4)
	.align		4
.L_4:
        /*001c*/ 	.word	index@(_Z12cudaFunctionP9Particles)
        /*0020*/ 	.word	0x00000000
.L_5:


//--------------------- .nv.compat                --------------------------
	.section	.nv.compat,"",@"SHT_CUDA_COMPAT_INFO"
	.align	4
        /*0000*/ 	.byte	0x02, 0x09, 0x00, 0x00, 0x02, 0x02, 0x01, 0x00, 0x02, 0x05, 0x05, 0x00, 0x03, 0x07, 0x01, 0x01
        /*0010*/ 	.byte	0x02, 0x03, 0x00, 0x00, 0x02, 0x06, 0x01, 0x00, 0x04, 0x0b, 0x08, 0x00, 0x09, 0x00, 0x00, 0x00
        /*0020*/ 	.byte	0x00, 0x00, 0x00, 0x00


//--------------------- .nv.info._Z12cudaFunctionP9Particles --------------------------
	.section	.nv.info._Z12cudaFunctionP9Particles,"",@"SHT_CUDA_INFO"
	.sectionflags	@""
	.align	4


	//----- nvinfo : EIATTR_CUDA_API_VERSION
	.align		4
        /*0000*/ 	.byte	0x04, 0x37
        /*0002*/ 	.short	(.L_7 - .L_6)
.L_6:
        /*0004*/ 	.word	0x00000082


	//----- nvinfo : EIATTR_KPARAM_INFO
	.align		4
.L_7:
        /*0008*/ 	.byte	0x04, 0x17
        /*000a*/ 	.short	(.L_9 - .L_8)
.L_8:
        /*000c*/ 	.word	0x00000000
        /*0010*/ 	.short	0x0000
        /*0012*/ 	.short	0x0000
        /*0014*/ 	.byte	0x00, 0xf5, 0x21, 0x00


	//----- nvinfo : EIATTR_SPARSE_MMA_MASK
	.align		4
.L_9:
        /*0018*/ 	.byte	0x03, 0x50
        /*001a*/ 	.short	0x0000


	//----- nvinfo : EIATTR_MAXREG_COUNT
	.align		4
        /*001c*/ 	.byte	0x03, 0x1b
        /*001e*/ 	.short	0x00ff


	//----- nvinfo : EIATTR_MERCURY_ISA_VERSION
	.align		4
        /*0020*/ 	.byte	0x03, 0x5f
        /*0022*/ 	.short	0x0101


	//----- nvinfo : EIATTR_VRC_CTA_INIT_COUNT
	.align		4
        /*0024*/ 	.byte	0x02, 0x4a
	.zero		1
	.zero		1


	//----- nvinfo : EIATTR_EXIT_INSTR_OFFSETS
	.align		4
        /*0028*/ 	.byte	0x04, 0x1c
        /*002a*/ 	.short	(.L_11 - .L_10)


	//   ....[0]....
.L_10:
        /*002c*/ 	.word	0x00001180


	//----- nvinfo : EIATTR_CBANK_PARAM_SIZE
	.align		4
.L_11:
        /*0030*/ 	.byte	0x03, 0x19
        /*0032*/ 	.short	0x0008


	//----- nvinfo : EIATTR_PARAM_CBANK
	.align		4
        /*0034*/ 	.byte	0x04, 0x0a
        /*0036*/ 	.short	(.L_13 - .L_12)
	.align		4
.L_12:
        /*0038*/ 	.word	index@(.nv.constant0._Z12cudaFunctionP9Particles)
        /*003c*/ 	.short	0x0380
        /*003e*/ 	.short	0x0008


	//----- nvinfo : EIATTR_SW_WAR
	.align		4
.L_13:
        /*0040*/ 	.byte	0x04, 0x36
        /*0042*/ 	.short	(.L_15 - .L_14)
.L_14:
        /*0044*/ 	.word	0x00000008
.L_15:


//--------------------- .nv.callgraph             --------------------------
	.section	.nv.callgraph,"",@"SHT_CUDA_CALLGRAPH"
	.align	4
	.sectionentsize	8
	.align		4
        /*0000*/ 	.word	0x00000000
	.align		4
        /*0004*/ 	.word	0xffffffff
	.align		4
        /*0008*/ 	.word	0x00000000
	.align		4
        /*000c*/ 	.word	0xfffffffe
	.align		4
        /*0010*/ 	.word	0x00000000
	.align		4
        /*0014*/ 	.word	0xfffffffd
	.align		4
        /*0018*/ 	.word	0x00000000
	.align		4
        /*001c*/ 	.word	0xfffffffc


//--------------------- .text._Z12cudaFunctionP9Particles --------------------------
	.section	.text._Z12cudaFunctionP9Particles,"ax",@progbits
	.align	128
        .global         _Z12cudaFunctionP9Particles
        .type           _Z12cudaFunctionP9Particles,@function
        .size           _Z12cudaFunctionP9Particles,(.L_x_2 - _Z12cudaFunctionP9Particles)
        .other          _Z12cudaFunctionP9Particles,@"STO_CUDA_ENTRY STV_DEFAULT"
_Z12cudaFunctionP9Particles:
.text._Z12cudaFunctionP9Particles:
[----:B------:R-:W-:Y:S08]  /*0000*/  LDC R1, c[0x0][0x37c] ;  /* 0x0000df00ff017b82 */ /* 0x000ff00000000800 */
[----:B------:R-:W0:Y:S01]  /*0010*/  LDC.64 R2, c[0x0][0x380] ;  /* 0x0000e000ff027b82 */ /* 0x000e220000000a00 */
[----:B------:R-:W0:Y:S02]  /*0020*/  LDCU.64 UR6, c[0x0][0x358] ;  /* 0x00006b00ff0677ac */ /* 0x000e240008000a00 */
[----:B0-----:R-:W2:Y:S01]  /*0030*/  LDG.E R0, desc[UR6][R2.64] ;  /* 0x0000000602007981 */ /* 0x001ea2000c1e1900 */
[----:B------:R-:W-:Y:S01]  /*0040*/  UMOV UR4, 0x10 ;  /* 0x0000001000047882 */ /* 0x000fe20000000000 */
[----:B--2---:R-:W-:-:S04]  /*0050*/  FMUL R5, R0, R0 ;  /* 0x0000000000057220 */ /* 0x004fc80000400000 */
[----:B------:R-:W-:-:S04]  /*0060*/  FMUL R5, R0, R5 ;  /* 0x0000000500057220 */ /* 0x000fc80000400000 */
        /* <DEDUP_REMOVED lines=12> */
[----:B------:R-:W-:-:S07]  /*0130*/  FMUL R5, R0, R5 ;  /* 0x0000000500057220 */ /* 0x000fce0000400000 */
.L_x_0:
[----:B------:R-:W-:Y:S01]  /*0140*/  FMUL R5, R0, R5 ;  /* 0x0000000500057220 */ /* 0x000fe20000400000 */
[----:B------:R-:W-:-:S03]  /*0150*/  UIADD3 UR4, UPT, UPT, UR4, 0x100, URZ ;  /* 0x0000010004047890 */ /* 0x000fc6000fffe0ff */
[----:B------:R-:W-:Y:S01]  /*0160*/  FMUL R5, R0, R5 ;  /* 0x0000000500057220 */ /* 0x000fe20000400000 */
[----:B------:R-:W-:-:S03]  /*0170*/  UISETP.NE.AND UP0, UPT, UR4, 0x2710, UPT ;  /* 0x000027100400788c */ /* 0x000fc6000bf05270 */
        /* <DEDUP_REMOVED lines=253> */
[----:B------:R-:W-:Y:S01]  /*1150*/  FMUL R5, R0, R5 ;  /* 0x0000000500057220 */ /* 0x000fe20000400000 */
[----:B------:R-:W-:Y:S06]  /*1160*/  BRA.U UP0, `(.L_x_0) ;  /* 0xffffffed00f47547 */ /* 0x000fec000b83ffff */
[----:B------:R-:W-:Y:S01]  /*1170*/  STG.E desc[UR6][R2.64], R5 ;  /* 0x0000000502007986 */ /* 0x000fe2000c101906 */
[----:B------:R-:W-:Y:S05]  /*1180*/  EXIT ;  /* 0x000000000000794d */ /* 0x000fea0003800000 */
.L_x_1:
[----:B------:R-:W-:-:S00]  /*1190*/  BRA `(.L_x_1) ;  /* 0xfffffffc00fc7947 */ /* 0x000fc0000383ffff */
[----:B------:R-:W-:-:S00]  /*11a0*/  NOP ;  /* 0x0000000000007918 */ /* 0x000fc00000000000 */
        /* <DEDUP_REMOVED lines=13> */
.L_x_2:


//--------------------- .nv.shared.reserved.0     --------------------------
	.section	.nv.shared.reserved.0,"aw",@nobits
	.weak		__nv_reservedSMEM_offset_0_alias
	.size		__nv_reservedSMEM_offset_0_alias, 0, 64
	.other		__nv_reservedSMEM_offset_0_alias,@"STO_CUDA_RESERVED_SHARED STV_DEFAULT"
__nv_reservedSMEM_offset_0_alias:
	.zero		0
	.zero		64


//--------------------- .nv.constant0._Z12cudaFunctionP9Particles --------------------------
	.section	.nv.constant0._Z12cudaFunctionP9Particles,"a",@progbits
	.sectionflags	@""
	.align	4
.nv.constant0._Z12cudaFunctionP9Particles:
	.zero		904


//--------------------- SYMBOLS --------------------------

	.type		.nv.reservedSmem.offset0,@object
	.size		.nv.reservedSmem.offset0,0x4
